//
// Generated by NVIDIA NVVM Compiler
//
// Compiler Build ID: CL-36424714
// Cuda compilation tools, release 13.0, V13.0.88
// Based on NVVM 20.0.0
//

.version 9.0
.target sm_100
.address_size 64

	// .globl	_Z13devmem_kernelv
.global .align 4 .b8 device_array0[1024000000];
.global .align 4 .b8 device_array1[1024000000];

.visible .entry _Z13devmem_kernelv()
{
	.reg .b32 	%r<5>;
	.reg .b32 	%f<5>;
	.reg .b64 	%rd<6>;

	mov.u32 	%r1, %ntid.x;
	mov.u32 	%r2, %ctaid.x;
	mov.u32 	%r3, %tid.x;
	mad.lo.s32 	%r4, %r1, %r2, %r3;
	mul.wide.s32 	%rd1, %r4, 4;
	mov.u64 	%rd2, device_array0;
	add.s64 	%rd3, %rd2, %rd1;
	ld.global.f32 	%f1, [%rd3];
	add.f32 	%f2, %f1, 0f3F800000;
	st.global.f32 	[%rd3], %f2;
	mov.u64 	%rd4, device_array1;
	add.s64 	%rd5, %rd4, %rd1;
	ld.global.f32 	%f3, [%rd5];
	add.f32 	%f4, %f2, %f3;
	st.global.f32 	[%rd5], %f4;
	ret;

}


// ===== COMPILED SASS (sm_100) =====

	.target	sm_100

	.elftype	@"ET_EXEC"


//--------------------- .note.nv.tkinfo           --------------------------
	.section	.note.nv.tkinfo,"",@"SHT_NOTE"
	.sectionflags	@"SHF_NOTE_NV_TKINFO"
	.tkinfo
        /*0018*/ 	.word	0x00000002
        /*0030*/ 	.string	""
        /*0030*/ 	.string	"ptxas"
        /*0030*/ 	.string	"Cuda compilation tools, release 13.0, V13.0.88"
        /*0030*/ 	.string	"Build cuda_13.0.r13.0/compiler.36424714_0"
        /*0030*/ 	.string	"-arch sm_100 -m 64 "



//--------------------- .note.nv.cuinfo           --------------------------
	.section	.note.nv.cuinfo,"",@"SHT_NOTE"
	.sectionflags	@"SHF_NOTE_NV_CUINFO"
        /*0018*/ 	.short	0x0002
        /*001a*/ 	.short	0x0064
        /*001c*/ 	.short	0x0082
	.zero		2


//--------------------- .nv.info                  --------------------------
	.section	.nv.info,"",@"SHT_CUDA_INFO"
	.align	4


	//----- nvinfo : EIATTR_REGCOUNT
	.align		4
        /*0000*/ 	.byte	0x04, 0x2f
        /*0002*/ 	.short	(.L_3 - .L_2)
	.align		4
.L_2:
        /*0004*/ 	.word	index@(_Z13devmem_kernelv)
        /*0008*/ 	.word	0x0000000c


	//----- nvinfo : EIATTR_FRAME_SIZE
	.align		4
.L_3:
        /*000c*/ 	.byte	0x04, 0x11
        /*000e*/ 	.short	(.L_5 - .L_4)
	.align		4
.L_4:
        /*0010*/ 	.word	index@(_Z13devmem_kernelv)
        /*0014*/ 	.word	0x00000000


	//----- nvinfo : EIATTR_MIN_STACK_SIZE
	.align		4
.L_5:
        /*0018*/ 	.byte	0x04, 0x12
        /*001a*/ 	.short	(.L_7 - .L_6)
	.align		4
.L_6:
        /*001c*/ 	.word	index@(_Z13devmem_kernelv)
        /*0020*/ 	.word	0x00000000
.L_7:


//--------------------- .nv.compat                --------------------------
	.section	.nv.compat,"",@"SHT_CUDA_COMPAT_INFO"
	.align	4
        /*0000*/ 	.byte	0x02, 0x09, 0x00, 0x00, 0x02, 0x02, 0x01, 0x00, 0x02, 0x05, 0x05, 0x00, 0x03, 0x07, 0x01, 0x01
        /*0010*/ 	.byte	0x02, 0x03, 0x00, 0x00, 0x02, 0x06, 0x01, 0x00, 0x04, 0x0b, 0x08, 0x00, 0x09, 0x00, 0x00, 0x00
        /*0020*/ 	.byte	0x00, 0x00, 0x00, 0x00


//--------------------- .nv.info._Z13devmem_kernelv --------------------------
	.section	.nv.info._Z13devmem_kernelv,"",@"SHT_CUDA_INFO"
	.sectionflags	@""
	.align	4


	//----- nvinfo : EIATTR_CUDA_API_VERSION
	.align		4
        /*0000*/ 	.byte	0x04, 0x37
        /*0002*/ 	.short	(.L_9 - .L_8)
.L_8:
        /*0004*/ 	.word	0x00000082


	//----- nvinfo : EIATTR_SPARSE_MMA_MASK
	.align		4
.L_9:
        /*0008*/ 	.byte	0x03, 0x50
        /*000a*/ 	.short	0x0000


	//----- nvinfo : EIATTR_MAXREG_COUNT
	.align		4
        /*000c*/ 	.byte	0x03, 0x1b
        /*000e*/ 	.short	0x00ff


	//----- nvinfo : EIATTR_MERCURY_ISA_VERSION
	.align		4
        /*0010*/ 	.byte	0x03, 0x5f
        /*0012*/ 	.short	0x0101


	//----- nvinfo : EIATTR_VRC_CTA_INIT_COUNT
	.align		4
        /*0014*/ 	.byte	0x02, 0x4a
	.zero		1
	.zero		1


	//----- nvinfo : EIATTR_EXIT_INSTR_OFFSETS
	.align		4
        /*0018*/ 	.byte	0x04, 0x1c
        /*001a*/ 	.short	(.L_11 - .L_10)


	//   ....[0]....
.L_10:
        /*001c*/ 	.word	0x00000100


	//----- nvinfo : EIATTR_SW_WAR
	.align		4
.L_11:
        /*0020*/ 	.byte	0x04, 0x36
        /*0022*/ 	.short	(.L_13 - .L_12)
.L_12:
        /*0024*/ 	.word	0x00000008
.L_13:


//--------------------- .nv.callgraph             --------------------------
	.section	.nv.callgraph,"",@"SHT_CUDA_CALLGRAPH"
	.align	4
	.sectionentsize	8
	.align		4
        /*0000*/ 	.word	0x00000000
	.align		4
        /*0004*/ 	.word	0xffffffff
	.align		4
        /*0008*/ 	.word	0x00000000
	.align		4
        /*000c*/ 	.word	0xfffffffe
	.align		4
        /*0010*/ 	.word	0x00000000
	.align		4
        /*0014*/ 	.word	0xfffffffd
	.align		4
        /*0018*/ 	.word	0x00000000
	.align		4
        /*001c*/ 	.word	0xfffffffc


//--------------------- .nv.constant4             --------------------------
	.section	.nv.constant4,"a",@progbits
	.align	8
	.align		8
.nv.constant4:
        /*0000*/ 	.dword	device_array0
	.align		8
        /*0008*/ 	.dword	device_array1


//--------------------- .text._Z13devmem_kernelv  --------------------------
	.section	.text._Z13devmem_kernelv,"ax",@progbits
	.align	128
        .global         _Z13devmem_kernelv
        .type           _Z13devmem_kernelv,@function
        .size           _Z13devmem_kernelv,(.L_x_1 - _Z13devmem_kernelv)
        .other          _Z13devmem_kernelv,@"STO_CUDA_ENTRY STV_DEFAULT"
_Z13devmem_kernelv:
.text._Z13devmem_kernelv:
[----:B------:R-:W-:Y:S01]  /*0000*/  LDC R1, c[0x0][0x37c] ;  /* 0x0000df00ff017b82 */ /* 0x000fe20000000800 */
[----:B------:R-:W0:Y:S07]  /*0010*/  S2R R7, SR_CTAID.X ;  /* 0x0000000000077919 */ /* 0x000e2e0000002500 */
[----:B------:R-:W1:Y:S01]  /*0020*/  LDC.64 R2, c[0x4][RZ] ;  /* 0x01000000ff027b82 */ /* 0x000e620000000a00 */
[----:B------:R-:W0:Y:S01]  /*0030*/  LDCU UR6, c[0x0][0x360] ;  /* 0x00006c00ff0677ac */ /* 0x000e220008000800 */
[----:B------:R-:W0:Y:S01]  /*0040*/  S2R R0, SR_TID.X ;  /* 0x0000000000007919 */ /* 0x000e220000002100 */
[----:B------:R-:W2:Y:S05]  /*0050*/  LDCU.64 UR4, c[0x0][0x358] ;  /* 0x00006b00ff0477ac */ /* 0x000eaa0008000a00 */
[----:B------:R-:W3:Y:S01]  /*0060*/  LDC.64 R4, c[0x4][0x8] ;  /* 0x01000200ff047b82 */ /* 0x000ee20000000a00 */
[----:B0-----:R-:W-:-:S04]  /*0070*/  IMAD R7, R7, UR6, R0 ;  /* 0x0000000607077c24 */ /* 0x001fc8000f8e0200 */
[----:B-1----:R-:W-:-:S05]  /*0080*/  IMAD.WIDE R2, R7, 0x4, R2 ;  /* 0x0000000407027825 */ /* 0x002fca00078e0202 */
[----:B--2---:R-:W2:Y:S01]  /*0090*/  LDG.E R0, desc[UR4][R2.64] ;  /* 0x0000000402007981 */ /* 0x004ea2000c1e1900 */
[----:B---3--:R-:W-:-:S04]  /*00a0*/  IMAD.WIDE R4, R7, 0x4, R4 ;  /* 0x0000000407047825 */ /* 0x008fc800078e0204 */
[----:B--2---:R-:W-:-:S05]  /*00b0*/  FADD R9, R0, 1 ;  /* 0x3f80000000097421 */ /* 0x004fca0000000000 */
[----:B------:R-:W-:Y:S04]  /*00c0*/  STG.E desc[UR4][R2.64], R9 ;  /* 0x0000000902007986 */ /* 0x000fe8000c101904 */
[----:B------:R-:W2:Y:S02]  /*00d0*/  LDG.E R0, desc[UR4][R4.64] ;  /* 0x0000000404007981 */ /* 0x000ea4000c1e1900 */
[----:B--2---:R-:W-:-:S05]  /*00e0*/  FADD R7, R9, R0 ;  /* 0x0000000009077221 */ /* 0x004fca0000000000 */
[----:B------:R-:W-:Y:S01]  /*00f0*/  STG.E desc[UR4][R4.64], R7 ;  /* 0x0000000704007986 */ /* 0x000fe2000c101904 */
[----:B------:R-:W-:Y:S05]  /*0100*/  EXIT ;  /* 0x000000000000794d */ /* 0x000fea0003800000 */
.L_x_0:
[----:B------:R-:W-:-:S00]  /*0110*/  BRA `(.L_x_0) ;  /* 0xfffffffc00fc7947 */ /* 0x000fc0000383ffff */
[----:B------:R-:W-:-:S00]  /*0120*/  NOP ;  /* 0x0000000000007918 */ /* 0x000fc00000000000 */
        /* <DEDUP_REMOVED lines=13> */
.L_x_1:


//--------------------- .nv.shared.reserved.0     --------------------------
	.section	.nv.shared.reserved.0,"aw",@nobits
	.weak		__nv_reservedSMEM_offset_0_alias
	.size		__nv_reservedSMEM_offset_0_alias, 0, 64
	.other		__nv_reservedSMEM_offset_0_alias,@"STO_CUDA_RESERVED_SHARED STV_DEFAULT"
__nv_reservedSMEM_offset_0_alias:
	.zero		0
	.zero		64


//--------------------- .nv.global                --------------------------
	.section	.nv.global,"aw",@nobits
	.align	4
.nv.global:
	.type		device_array0,@object
	.size		device_array0,(device_array1 - device_array0)
device_array0:
	.zero		1024000000
	.type		device_array1,@object
	.size		device_array1,(.L_1 - device_array1)
device_array1:
	.zero		1024000000
.L_1:


//--------------------- .nv.constant0._Z13devmem_kernelv --------------------------
	.section	.nv.constant0._Z13devmem_kernelv,"a",@progbits
	.sectionflags	@""
	.align	4
.nv.constant0._Z13devmem_kernelv:
	.zero		896


//--------------------- SYMBOLS --------------------------

	.type		.nv.reservedSmem.offset0,@object
	.size		.nv.reservedSmem.offset0,0x4
